//
// Generated by NVIDIA NVVM Compiler
//
// Compiler Build ID: CL-36424714
// Cuda compilation tools, release 13.0, V13.0.88
// Based on NVVM 20.0.0
//

.version 9.0
.target sm_100
.address_size 64

	// .globl	_Z17vectorAddParallelPfS_S_i

.visible .entry _Z17vectorAddParallelPfS_S_i(
	.param .u64 .ptr .align 1 _Z17vectorAddParallelPfS_S_i_param_0,
	.param .u64 .ptr .align 1 _Z17vectorAddParallelPfS_S_i_param_1,
	.param .u64 .ptr .align 1 _Z17vectorAddParallelPfS_S_i_param_2,
	.param .u32 _Z17vectorAddParallelPfS_S_i_param_3
)
{
	.reg .pred 	%p<2>;
	.reg .b32 	%r<6>;
	.reg .b32 	%f<4>;
	.reg .b64 	%rd<11>;

	ld.param.u64 	%rd1, [_Z17vectorAddParallelPfS_S_i_param_0];
	ld.param.u64 	%rd2, [_Z17vectorAddParallelPfS_S_i_param_1];
	ld.param.u64 	%rd3, [_Z17vectorAddParallelPfS_S_i_param_2];
	ld.param.u32 	%r2, [_Z17vectorAddParallelPfS_S_i_param_3];
	mov.u32 	%r3, %ntid.x;
	mov.u32 	%r4, %ctaid.x;
	mov.u32 	%r5, %tid.x;
	mad.lo.s32 	%r1, %r3, %r4, %r5;
	setp.ge.s32 	%p1, %r1, %r2;
	@%p1 bra 	$L__BB0_2;
	cvta.to.global.u64 	%rd4, %rd1;
	cvta.to.global.u64 	%rd5, %rd2;
	cvta.to.global.u64 	%rd6, %rd3;
	mul.wide.s32 	%rd7, %r1, 4;
	add.s64 	%rd8, %rd4, %rd7;
	ld.global.f32 	%f1, [%rd8];
	add.s64 	%rd9, %rd5, %rd7;
	ld.global.f32 	%f2, [%rd9];
	add.f32 	%f3, %f1, %f2;
	add.s64 	%rd10, %rd6, %rd7;
	st.global.f32 	[%rd10], %f3;
$L__BB0_2:
	ret;

}


// ===== COMPILED SASS (sm_100) =====

	.target	sm_100

	.elftype	@"ET_EXEC"


//--------------------- .note.nv.tkinfo           --------------------------
	.section	.note.nv.tkinfo,"",@"SHT_NOTE"
	.sectionflags	@"SHF_NOTE_NV_TKINFO"
	.tkinfo
        /*0018*/ 	.word	0x00000002
        /*0030*/ 	.string	""
        /*0030*/ 	.string	"ptxas"
        /*0030*/ 	.string	"Cuda compilation tools, release 13.0, V13.0.88"
        /*0030*/ 	.string	"Build cuda_13.0.r13.0/compiler.36424714_0"
        /*0030*/ 	.string	"-arch sm_100 -m 64 "



//--------------------- .note.nv.cuinfo           --------------------------
	.section	.note.nv.cuinfo,"",@"SHT_NOTE"
	.sectionflags	@"SHF_NOTE_NV_CUINFO"
        /*0018*/ 	.short	0x0002
        /*001a*/ 	.short	0x0064
        /*001c*/ 	.short	0x0082
	.zero		2


//--------------------- .nv.info                  --------------------------
	.section	.nv.info,"",@"SHT_CUDA_INFO"
	.align	4


	//----- nvinfo : EIATTR_REGCOUNT
	.align		4
        /*0000*/ 	.byte	0x04, 0x2f
        /*0002*/ 	.short	(.L_1 - .L_0)
	.align		4
.L_0:
        /*0004*/ 	.word	index@(_Z17vectorAddParallelPfS_S_i)
        /*0008*/ 	.word	0x0000000c


	//----- nvinfo : EIATTR_FRAME_SIZE
	.align		4
.L_1:
        /*000c*/ 	.byte	0x04, 0x11
        /*000e*/ 	.short	(.L_3 - .L_2)
	.align		4
.L_2:
        /*0010*/ 	.word	index@(_Z17vectorAddParallelPfS_S_i)
        /*0014*/ 	.word	0x00000000


	//----- nvinfo : EIATTR_MIN_STACK_SIZE
	.align		4
.L_3:
        /*0018*/ 	.byte	0x04, 0x12
        /*001a*/ 	.short	(.L_5 - .L_4)
	.align		4
.L_4:
        /*001c*/ 	.word	index@(_Z17vectorAddParallelPfS_S_i)
        /*0020*/ 	.word	0x00000000
.L_5:


//--------------------- .nv.compat                --------------------------
	.section	.nv.compat,"",@"SHT_CUDA_COMPAT_INFO"
	.align	4
        /*0000*/ 	.byte	0x02, 0x09, 0x00, 0x00, 0x02, 0x02, 0x01, 0x00, 0x02, 0x05, 0x05, 0x00, 0x03, 0x07, 0x01, 0x01
        /*0010*/ 	.byte	0x02, 0x03, 0x00, 0x00, 0x02, 0x06, 0x01, 0x00, 0x04, 0x0b, 0x08, 0x00, 0x09, 0x00, 0x00, 0x00
        /*0020*/ 	.byte	0x00, 0x00, 0x00, 0x00


//--------------------- .nv.info._Z17vectorAddParallelPfS_S_i --------------------------
	.section	.nv.info._Z17vectorAddParallelPfS_S_i,"",@"SHT_CUDA_INFO"
	.sectionflags	@""
	.align	4


	//----- nvinfo : EIATTR_CUDA_API_VERSION
	.align		4
        /*0000*/ 	.byte	0x04, 0x37
        /*0002*/ 	.short	(.L_7 - .L_6)
.L_6:
        /*0004*/ 	.word	0x00000082


	//----- nvinfo : EIATTR_KPARAM_INFO
	.align		4
.L_7:
        /*0008*/ 	.byte	0x04, 0x17
        /*000a*/ 	.short	(.L_9 - .L_8)
.L_8:
        /*000c*/ 	.word	0x00000000
        /*0010*/ 	.short	0x0003
        /*0012*/ 	.short	0x0018
        /*0014*/ 	.byte	0x00, 0xf0, 0x11, 0x00


	//----- nvinfo : EIATTR_KPARAM_INFO
	.align		4
.L_9:
        /*0018*/ 	.byte	0x04, 0x17
        /*001a*/ 	.short	(.L_11 - .L_10)
.L_10:
        /*001c*/ 	.word	0x00000000
        /*0020*/ 	.short	0x0002
        /*0022*/ 	.short	0x0010
        /*0024*/ 	.byte	0x00, 0xf5, 0x21, 0x00


	//----- nvinfo : EIATTR_KPARAM_INFO
	.align		4
.L_11:
        /*0028*/ 	.byte	0x04, 0x17
        /*002a*/ 	.short	(.L_13 - .L_12)
.L_12:
        /*002c*/ 	.word	0x00000000
        /*0030*/ 	.short	0x0001
        /*0032*/ 	.short	0x0008
        /*0034*/ 	.byte	0x00, 0xf5, 0x21, 0x00


	//----- nvinfo : EIATTR_KPARAM_INFO
	.align		4
.L_13:
        /*0038*/ 	.byte	0x04, 0x17
        /*003a*/ 	.short	(.L_15 - .L_14)
.L_14:
        /*003c*/ 	.word	0x00000000
        /*0040*/ 	.short	0x0000
        /*0042*/ 	.short	0x0000
        /*0044*/ 	.byte	0x00, 0xf5, 0x21, 0x00


	//----- nvinfo : EIATTR_SPARSE_MMA_MASK
	.align		4
.L_15:
        /*0048*/ 	.byte	0x03, 0x50
        /*004a*/ 	.short	0x0000


	//----- nvinfo : EIATTR_MAXREG_COUNT
	.align		4
        /*004c*/ 	.byte	0x03, 0x1b
        /*004e*/ 	.short	0x00ff


	//----- nvinfo : EIATTR_MERCURY_ISA_VERSION
	.align		4
        /*0050*/ 	.byte	0x03, 0x5f
        /*0052*/ 	.short	0x0101


	//----- nvinfo : EIATTR_VRC_CTA_INIT_COUNT
	.align		4
        /*0054*/ 	.byte	0x02, 0x4a
	.zero		1
	.zero		1


	//----- nvinfo : EIATTR_EXIT_INSTR_OFFSETS
	.align		4
        /*0058*/ 	.byte	0x04, 0x1c
        /*005a*/ 	.short	(.L_17 - .L_16)


	//   ....[0]....
.L_16:
        /*005c*/ 	.word	0x00000070


	//   ....[1]....
        /*0060*/ 	.word	0x00000130


	//----- nvinfo : EIATTR_CBANK_PARAM_SIZE
	.align		4
.L_17:
        /*0064*/ 	.byte	0x03, 0x19
        /*0066*/ 	.short	0x001c


	//----- nvinfo : EIATTR_PARAM_CBANK
	.align		4
        /*0068*/ 	.byte	0x04, 0x0a
        /*006a*/ 	.short	(.L_19 - .L_18)
	.align		4
.L_18:
        /*006c*/ 	.word	index@(.nv.constant0._Z17vectorAddParallelPfS_S_i)
        /*0070*/ 	.short	0x0380
        /*0072*/ 	.short	0x001c


	//----- nvinfo : EIATTR_SW_WAR
	.align		4
.L_19:
        /*0074*/ 	.byte	0x04, 0x36
        /*0076*/ 	.short	(.L_21 - .L_20)
.L_20:
        /*0078*/ 	.word	0x00000008
.L_21:


//--------------------- .nv.callgraph             --------------------------
	.section	.nv.callgraph,"",@"SHT_CUDA_CALLGRAPH"
	.align	4
	.sectionentsize	8
	.align		4
        /*0000*/ 	.word	0x00000000
	.align		4
        /*0004*/ 	.word	0xffffffff
	.align		4
        /*0008*/ 	.word	0x00000000
	.align		4
        /*000c*/ 	.word	0xfffffffe
	.align		4
        /*0010*/ 	.word	0x00000000
	.align		4
        /*0014*/ 	.word	0xfffffffd
	.align		4
        /*0018*/ 	.word	0x00000000
	.align		4
        /*001c*/ 	.word	0xfffffffc


//--------------------- .text._Z17vectorAddParallelPfS_S_i --------------------------
	.section	.text._Z17vectorAddParallelPfS_S_i,"ax",@progbits
	.align	128
        .global         _Z17vectorAddParallelPfS_S_i
        .type           _Z17vectorAddParallelPfS_S_i,@function
        .size           _Z17vectorAddParallelPfS_S_i,(.L_x_1 - _Z17vectorAddParallelPfS_S_i)
        .other          _Z17vectorAddParallelPfS_S_i,@"STO_CUDA_ENTRY STV_DEFAULT"
_Z17vectorAddParallelPfS_S_i:
.text._Z17vectorAddParallelPfS_S_i:
[----:B------:R-:W-:Y:S01]  /*0000*/  LDC R1, c[0x0][0x37c] ;  /* 0x0000df00ff017b82 */ /* 0x000fe20000000800 */
[----:B------:R-:W0:Y:S01]  /*0010*/  S2R R9, SR_CTAID.X ;  /* 0x0000000000097919 */ /* 0x000e220000002500 */
[----:B------:R-:W0:Y:S01]  /*0020*/  LDCU UR4, c[0x0][0x360] ;  /* 0x00006c00ff0477ac */ /* 0x000e220008000800 */
[----:B------:R-:W0:Y:S01]  /*0030*/  S2R R0, SR_TID.X ;  /* 0x0000000000007919 */ /* 0x000e220000002100 */
[----:B------:R-:W1:Y:S01]  /*0040*/  LDCU UR5, c[0x0][0x398] ;  /* 0x00007300ff0577ac */ /* 0x000e620008000800 */
[----:B0-----:R-:W-:-:S05]  /*0050*/  IMAD R9, R9, UR4, R0 ;  /* 0x0000000409097c24 */ /* 0x001fca000f8e0200 */
[----:B-1----:R-:W-:-:S13]  /*0060*/  ISETP.GE.AND P0, PT, R9, UR5, PT ;  /* 0x0000000509007c0c */ /* 0x002fda000bf06270 */
[----:B------:R-:W-:Y:S05]  /*0070*/  @P0 EXIT ;  /* 0x000000000000094d */ /* 0x000fea0003800000 */
[----:B------:R-:W0:Y:S01]  /*0080*/  LDC.64 R2, c[0x0][0x380] ;  /* 0x0000e000ff027b82 */ /* 0x000e220000000a00 */
[----:B------:R-:W1:Y:S07]  /*0090*/  LDCU.64 UR4, c[0x0][0x358] ;  /* 0x00006b00ff0477ac */ /* 0x000e6e0008000a00 */
[----:B------:R-:W2:Y:S08]  /*00a0*/  LDC.64 R4, c[0x0][0x388] ;  /* 0x0000e200ff047b82 */ /* 0x000eb00000000a00 */
[----:B------:R-:W3:Y:S01]  /*00b0*/  LDC.64 R6, c[0x0][0x390] ;  /* 0x0000e400ff067b82 */ /* 0x000ee20000000a00 */
[----:B0-----:R-:W-:-:S06]  /*00c0*/  IMAD.WIDE R2, R9, 0x4, R2 ;  /* 0x0000000409027825 */ /* 0x001fcc00078e0202 */
[----:B-1----:R-:W4:Y:S01]  /*00d0*/  LDG.E R2, desc[UR4][R2.64] ;  /* 0x0000000402027981 */ /* 0x002f22000c1e1900 */
[----:B--2---:R-:W-:-:S06]  /*00e0*/  IMAD.WIDE R4, R9, 0x4, R4 ;  /* 0x0000000409047825 */ /* 0x004fcc00078e0204 */
[----:B------:R-:W4:Y:S01]  /*00f0*/  LDG.E R5, desc[UR4][R4.64] ;  /* 0x0000000404057981 */ /* 0x000f22000c1e1900 */
[----:B---3--:R-:W-:-:S04]  /*0100*/  IMAD.WIDE R6, R9, 0x4, R6 ;  /* 0x0000000409067825 */ /* 0x008fc800078e0206 */
[----:B----4-:R-:W-:-:S05]  /*0110*/  FADD R9, R2, R5 ;  /* 0x0000000502097221 */ /* 0x010fca0000000000 */
[----:B------:R-:W-:Y:S01]  /*0120*/  STG.E desc[UR4][R6.64], R9 ;  /* 0x0000000906007986 */ /* 0x000fe2000c101904 */
[----:B------:R-:W-:Y:S05]  /*0130*/  EXIT ;  /* 0x000000000000794d */ /* 0x000fea0003800000 */
.L_x_0:
[----:B------:R-:W-:-:S00]  /*0140*/  BRA `(.L_x_0) ;  /* 0xfffffffc00fc7947 */ /* 0x000fc0000383ffff */
[----:B------:R-:W-:-:S00]  /*0150*/  NOP ;  /* 0x0000000000007918 */ /* 0x000fc00000000000 */
        /* <DEDUP_REMOVED lines=10> */
.L_x_1:


//--------------------- .nv.shared.reserved.0     --------------------------
	.section	.nv.shared.reserved.0,"aw",@nobits
	.weak		__nv_reservedSMEM_offset_0_alias
	.size		__nv_reservedSMEM_offset_0_alias, 0, 64
	.other		__nv_reservedSMEM_offset_0_alias,@"STO_CUDA_RESERVED_SHARED STV_DEFAULT"
__nv_reservedSMEM_offset_0_alias:
	.zero		0
	.zero		64


//--------------------- .nv.constant0._Z17vectorAddParallelPfS_S_i --------------------------
	.section	.nv.constant0._Z17vectorAddParallelPfS_S_i,"a",@progbits
	.sectionflags	@""
	.align	4
.nv.constant0._Z17vectorAddParallelPfS_S_i:
	.zero		924


//--------------------- SYMBOLS --------------------------

	.type		.nv.reservedSmem.offset0,@object
	.size		.nv.reservedSmem.offset0,0x4
